	.headerflags	@"EF_CUDA_TEXMODE_UNIFIED EF_CUDA_64BIT_ADDRESS EF_CUDA_ACCELERATORS EF_CUDA_SM90 EF_CUDA_VIRTUAL_SM(EF_CUDA_SM90)"
	.elftype	@"ET_EXEC"


//--------------------- .nv.info                  --------------------------
	.section	.nv.info,"",@"SHT_CUDA_INFO"
	.align	4


	//----- nvinfo : EIATTR_REGCOUNT
	.align		4
        /*0000*/ 	.byte	0x04, 0x2f
        /*0002*/ 	.short	(.L_3 - .L_2)
	.align		4
.L_2:
        /*0004*/ 	.word	index@(triton_poi_fused__native_batch_norm_legit_no_training_relu_8)
        /*0008*/ 	.word	0x00000016


	//----- nvinfo : EIATTR_MIN_STACK_SIZE
	.align		4
.L_3:
        /*000c*/ 	.byte	0x04, 0x12
        /*000e*/ 	.short	(.L_5 - .L_4)
	.align		4
.L_4:
        /*0010*/ 	.word	index@(triton_poi_fused__native_batch_norm_legit_no_training_relu_8)
        /*0014*/ 	.word	0x00000000


	//----- nvinfo : EIATTR_FRAME_SIZE
	.align		4
.L_5:
        /*0018*/ 	.byte	0x04, 0x11
        /*001a*/ 	.short	(.L_7 - .L_6)
	.align		4
.L_6:
        /*001c*/ 	.word	index@(triton_poi_fused__native_batch_norm_legit_no_training_relu_8)
        /*0020*/ 	.word	0x00000000


	//----- nvinfo : EIATTR_MIN_STACK_SIZE
	.align		4
.L_7:
        /*0024*/ 	.byte	0x04, 0x12
        /*0026*/ 	.short	(.L_9 - .L_8)
	.align		4
.L_8:
        /*0028*/ 	.word	index@(triton_poi_fused__native_batch_norm_legit_no_training_relu_8)
        /*002c*/ 	.word	0x00000000
.L_9:


//--------------------- .nv.info.triton_poi_fused__native_batch_norm_legit_no_training_relu_8 --------------------------
	.section	.nv.info.triton_poi_fused__native_batch_norm_legit_no_training_relu_8,"",@"SHT_CUDA_INFO"
	.sectionflags	@""
	.align	4


	//----- nvinfo : EIATTR_CUDA_API_VERSION
	.align		4
        /*0000*/ 	.byte	0x04, 0x37
        /*0002*/ 	.short	(.L_11 - .L_10)
.L_10:
        /*0004*/ 	.word	0x0000007c


	//----- nvinfo : EIATTR_KPARAM_INFO
	.align		4
.L_11:
        /*0008*/ 	.byte	0x04, 0x17
        /*000a*/ 	.short	(.L_13 - .L_12)
.L_12:
        /*000c*/ 	.word	0x00000000
        /*0010*/ 	.short	0x0006
        /*0012*/ 	.short	0x0030
        /*0014*/ 	.byte	0x00, 0xf0, 0x11, 0x00


	//----- nvinfo : EIATTR_KPARAM_INFO
	.align		4
.L_13:
        /*0018*/ 	.byte	0x04, 0x17
        /*001a*/ 	.short	(.L_15 - .L_14)
.L_14:
        /*001c*/ 	.word	0x00000000
        /*0020*/ 	.short	0x0005
        /*0022*/ 	.short	0x0028
        /*0024*/ 	.byte	0x00, 0xf4, 0x21, 0x00


	//----- nvinfo : EIATTR_KPARAM_INFO
	.align		4
.L_15:
        /*0028*/ 	.byte	0x04, 0x17
        /*002a*/ 	.short	(.L_17 - .L_16)
.L_16:
        /*002c*/ 	.word	0x00000000
        /*0030*/ 	.short	0x0004
        /*0032*/ 	.short	0x0020
        /*0034*/ 	.byte	0x00, 0xf4, 0x21, 0x00


	//----- nvinfo : EIATTR_KPARAM_INFO
	.align		4
.L_17:
        /*0038*/ 	.byte	0x04, 0x17
        /*003a*/ 	.short	(.L_19 - .L_18)
.L_18:
        /*003c*/ 	.word	0x00000000
        /*0040*/ 	.short	0x0003
        /*0042*/ 	.short	0x0018
        /*0044*/ 	.byte	0x00, 0xf4, 0x21, 0x00


	//----- nvinfo : EIATTR_KPARAM_INFO
	.align		4
.L_19:
        /*0048*/ 	.byte	0x04, 0x17
        /*004a*/ 	.short	(.L_21 - .L_20)
.L_20:
        /*004c*/ 	.word	0x00000000
        /*0050*/ 	.short	0x0002
        /*0052*/ 	.short	0x0010
        /*0054*/ 	.byte	0x00, 0xf4, 0x21, 0x00


	//----- nvinfo : EIATTR_KPARAM_INFO
	.align		4
.L_21:
        /*0058*/ 	.byte	0x04, 0x17
        /*005a*/ 	.short	(.L_23 - .L_22)
.L_22:
        /*005c*/ 	.word	0x00000000
        /*0060*/ 	.short	0x0001
        /*0062*/ 	.short	0x0008
        /*0064*/ 	.byte	0x00, 0xf4, 0x21, 0x00


	//----- nvinfo : EIATTR_KPARAM_INFO
	.align		4
.L_23:
        /*0068*/ 	.byte	0x04, 0x17
        /*006a*/ 	.short	(.L_25 - .L_24)
.L_24:
        /*006c*/ 	.word	0x00000000
        /*0070*/ 	.short	0x0000
        /*0072*/ 	.short	0x0000
        /*0074*/ 	.byte	0x00, 0xf4, 0x21, 0x00


	//----- nvinfo : EIATTR_SPARSE_MMA_MASK
	.align		4
.L_25:
        /*0078*/ 	.byte	0x03, 0x50
        /*007a*/ 	.short	0x0000


	//----- nvinfo : EIATTR_MAXREG_COUNT
	.align		4
        /*007c*/ 	.byte	0x03, 0x1b
        /*007e*/ 	.short	0x00ff


	//----- nvinfo : EIATTR_EXIT_INSTR_OFFSETS
	.align		4
        /*0080*/ 	.byte	0x04, 0x1c
        /*0082*/ 	.short	(.L_27 - .L_26)


	//   ....[0]....
.L_26:
        /*0084*/ 	.word	0x00000410


	//   ....[1]....
        /*0088*/ 	.word	0x00000430


	//----- nvinfo : EIATTR_REQNTID
	.align		4
.L_27:
        /*008c*/ 	.byte	0x04, 0x10
        /*008e*/ 	.short	(.L_29 - .L_28)
.L_28:
        /*0090*/ 	.word	0x00000080
        /*0094*/ 	.word	0x00000001
        /*0098*/ 	.word	0x00000001


	//----- nvinfo : EIATTR_CBANK_PARAM_SIZE
	.align		4
.L_29:
        /*009c*/ 	.byte	0x03, 0x19
        /*009e*/ 	.short	0x0034


	//----- nvinfo : EIATTR_PARAM_CBANK
	.align		4
        /*00a0*/ 	.byte	0x04, 0x0a
        /*00a2*/ 	.short	(.L_31 - .L_30)
	.align		4
.L_30:
        /*00a4*/ 	.word	index@(.nv.constant0.triton_poi_fused__native_batch_norm_legit_no_training_relu_8)
        /*00a8*/ 	.short	0x0210
        /*00aa*/ 	.short	0x0034


	//----- nvinfo : EIATTR_SW_WAR
	.align		4
.L_31:
        /*00ac*/ 	.byte	0x04, 0x36
        /*00ae*/ 	.short	(.L_33 - .L_32)
.L_32:
        /*00b0*/ 	.word	0x00000008
.L_33:


//--------------------- .nv.callgraph             --------------------------
	.section	.nv.callgraph,"",@"SHT_CUDA_CALLGRAPH"
	.align	4
	.sectionentsize	8
	.align		4
        /*0000*/ 	.word	0x00000000
	.align		4
        /*0004*/ 	.word	0xffffffff
	.align		4
        /*0008*/ 	.word	0x00000000
	.align		4
        /*000c*/ 	.word	0xfffffffe
	.align		4
        /*0010*/ 	.word	0x00000000
	.align		4
        /*0014*/ 	.word	0xfffffffd
	.align		4
        /*0018*/ 	.word	0x00000000
	.align		4
        /*001c*/ 	.word	0xfffffffc


//--------------------- .nv.constant4             --------------------------
	.section	.nv.constant4,"a",@progbits
	.align	8
	.align		8
.nv.constant4:
        /*0000*/ 	.dword	_$_str
	.align		8
        /*0008*/ 	.dword	_$_str_$_2


//--------------------- .text.triton_poi_fused__native_batch_norm_legit_no_training_relu_8 --------------------------
	.section	.text.triton_poi_fused__native_batch_norm_legit_no_training_relu_8,"ax",@progbits
	.align	128
        .global         triton_poi_fused__native_batch_norm_legit_no_training_relu_8
        .type           triton_poi_fused__native_batch_norm_legit_no_training_relu_8,@function
        .size           triton_poi_fused__native_batch_norm_legit_no_training_relu_8,(.L_x_1 - triton_poi_fused__native_batch_norm_legit_no_training_relu_8)
        .other          triton_poi_fused__native_batch_norm_legit_no_training_relu_8,@"STO_CUDA_ENTRY STV_DEFAULT"
triton_poi_fused__native_batch_norm_legit_no_training_relu_8:
.text.triton_poi_fused__native_batch_norm_legit_no_training_relu_8:
[----:B------:R-:W0:Y:S01]  /*0000*/  LDC R1, c[0x0][0x28] ;  /* 0x00000a00ff017b82 */ /* 0x000e220000000800 */
[----:B------:R-:W1:Y:S07]  /*0010*/  S2R R0, SR_TID.X ;  /* 0x0000000000007919 */ /* 0x000e6e0000002100 */
[----:B------:R-:W2:Y:S01]  /*0020*/  LDC.64 R8, c[0x0][0x220] ;  /* 0x00008800ff087b82 */ /* 0x000ea20000000a00 */
[----:B------:R-:W-:Y:S01]  /*0030*/  ULDC.64 UR4, c[0x0][0x208] ;  /* 0x0000820000047ab9 */ /* 0x000fe20000000a00 */
[----:B------:R-:W3:Y:S06]  /*0040*/  S2R R3, SR_CTAID.X ;  /* 0x0000000000037919 */ /* 0x000eec0000002500 */
[----:B------:R-:W4:Y:S08]  /*0050*/  LDC.64 R12, c[0x0][0x210] ;  /* 0x00008400ff0c7b82 */ /* 0x000f300000000a00 */
[----:B------:R-:W5:Y:S08]  /*0060*/  LDC.64 R14, c[0x0][0x218] ;  /* 0x00008600ff0e7b82 */ /* 0x000f700000000a00 */
[----:B------:R-:W5:Y:S01]  /*0070*/  LDC.64 R16, c[0x0][0x228] ;  /* 0x00008a00ff107b82 */ /* 0x000f620000000a00 */
[----:B-1----:R-:W-:-:S07]  /*0080*/  SHF.L.U32 R0, R0, 0x1, RZ ;  /* 0x0000000100007819 */ /* 0x002fce00000006ff */
[----:B------:R-:W1:Y:S01]  /*0090*/  LDC.64 R18, c[0x0][0x230] ;  /* 0x00008c00ff127b82 */ /* 0x000e620000000a00 */
[----:B------:R-:W-:-:S04]  /*00a0*/  LOP3.LUT R0, R0, 0xfe, RZ, 0xc0, !PT ;  /* 0x000000fe00007812 */ /* 0x000fc800078ec0ff */
[----:B---3--:R-:W-:-:S04]  /*00b0*/  LEA R0, R3, R0, 0x8 ;  /* 0x0000000003007211 */ /* 0x008fc800078e40ff */
[C---:B------:R-:W-:Y:S01]  /*00c0*/  ISETP.GE.AND P0, PT, R0.reuse, 0x5800, PT ;  /* 0x000058000000780c */ /* 0x040fe20003f06270 */
[----:B------:R-:W-:-:S05]  /*00d0*/  IMAD.HI R2, R0, 0x2e8ba2e9, RZ ;  /* 0x2e8ba2e900027827 */ /* 0x000fca00078e02ff */
[----:B------:R-:W-:-:S04]  /*00e0*/  SHF.R.U32.HI R3, RZ, 0x1f, R2 ;  /* 0x0000001fff037819 */ /* 0x000fc80000011602 */
[----:B------:R-:W-:-:S05]  /*00f0*/  LEA.HI.SX32 R3, R2, R3, 0x1c ;  /* 0x0000000302037211 */ /* 0x000fca00078fe2ff */
[----:B------:R-:W-:Y:S01]  /*0100*/  IMAD R11, R3, -0x58, R0 ;  /* 0xffffffa8030b7824 */ /* 0x000fe200078e0200 */
[----:B------:R-:W-:-:S03]  /*0110*/  CS2R R2, SRZ ;  /* 0x0000000000027805 */ /* 0x000fc6000001ff00 */
[----:B--2---:R-:W-:-:S05]  /*0120*/  IMAD.WIDE R8, R11, 0x4, R8 ;  /* 0x000000040b087825 */ /* 0x004fca00078e0208 */
[----:B------:R2:W3:Y:S01]  /*0130*/  @!P0 LDG.E.EL.64 R2, desc[UR4][R8.64] ;  /* 0x0000000408028981 */ /* 0x0004e2000c2e1b00 */
[----:B------:R-:W-:Y:S02]  /*0140*/  CS2R R4, SRZ ;  /* 0x0000000000047805 */ /* 0x000fe4000001ff00 */
[----:B------:R-:W-:Y:S01]  /*0150*/  CS2R R6, SRZ ;  /* 0x0000000000067805 */ /* 0x000fe2000001ff00 */
[----:B----4-:R-:W-:-:S04]  /*0160*/  IMAD.WIDE R12, R0, 0x4, R12 ;  /* 0x00000004000c7825 */ /* 0x010fc800078e020c */
[C---:B-----5:R-:W-:Y:S01]  /*0170*/  IMAD.WIDE R14, R11.reuse, 0x4, R14 ;  /* 0x000000040b0e7825 */ /* 0x060fe200078e020e */
[----:B------:R-:W4:Y:S01]  /*0180*/  @!P0 LDG.E.64 R4, desc[UR4][R12.64] ;  /* 0x000000040c048981 */ /* 0x000f22000c1e1b00 */
[----:B--2---:R-:W-:Y:S02]  /*0190*/  CS2R R8, SRZ ;  /* 0x0000000000087805 */ /* 0x004fe4000001ff00 */
[C---:B0-----:R-:W-:Y:S01]  /*01a0*/  IMAD.WIDE R16, R11.reuse, 0x4, R16 ;  /* 0x000000040b107825 */ /* 0x041fe200078e0210 */
[----:B------:R0:W4:Y:S03]  /*01b0*/  @!P0 LDG.E.EL.64 R6, desc[UR4][R14.64] ;  /* 0x000000040e068981 */ /* 0x000126000c2e1b00 */
[----:B-1----:R-:W-:Y:S01]  /*01c0*/  IMAD.WIDE R18, R11, 0x4, R18 ;  /* 0x000000040b127825 */ /* 0x002fe200078e0212 */
[----:B------:R-:W-:-:S04]  /*01d0*/  CS2R R10, SRZ ;  /* 0x00000000000a7805 */ /* 0x000fc8000001ff00 */
[----:B------:R-:W2:Y:S04]  /*01e0*/  @!P0 LDG.E.EL.64 R8, desc[UR4][R18.64] ;  /* 0x0000000412088981 */ /* 0x000ea8000c2e1b00 */
[----:B------:R-:W2:Y:S01]  /*01f0*/  @!P0 LDG.E.EL.64 R10, desc[UR4][R16.64] ;  /* 0x00000004100a8981 */ /* 0x000ea2000c2e1b00 */
[----:B0-----:R-:W-:Y:S01]  /*0200*/  HFMA2.MMA R14, -RZ, RZ, 1.625, 0 ;  /* 0x3e800000ff0e7435 */ /* 0x001fe200000001ff */
[----:B---3--:R-:W-:Y:S01]  /*0210*/  FADD R2, R2, 9.9999997473787516356e-06 ;  /* 0x3727c5ac02027421 */ /* 0x008fe20000000000 */
[----:B------:R-:W-:-:S03]  /*0220*/  FADD R3, R3, 9.9999997473787516356e-06 ;  /* 0x3727c5ac03037421 */ /* 0x000fc60000000000 */
[----:B------:R-:W0:Y:S08]  /*0230*/  MUFU.SQRT R12, R2 ;  /* 0x00000002000c7308 */ /* 0x000e300000002000 */
[----:B------:R1:W3:Y:S01]  /*0240*/  MUFU.SQRT R13, R3 ;  /* 0x00000003000d7308 */ /* 0x0002e20000002000 */
[C---:B0-----:R-:W-:Y:S02]  /*0250*/  FSETP.GT.AND P1, PT, R12.reuse, 8.50705917302346158658e+37, PT ;  /* 0x7e8000000c00780b */ /* 0x041fe40003f24000 */
[----:B------:R-:W-:Y:S01]  /*0260*/  FSETP.GEU.AND P3, PT, R12, 1.175494350822287508e-38, PT ;  /* 0x008000000c00780b */ /* 0x000fe20003f6e000 */
[----:B-1----:R-:W0:Y:S01]  /*0270*/  LDC.64 R2, c[0x0][0x238] ;  /* 0x00008e00ff027b82 */ /* 0x002e220000000a00 */
[----:B---3--:R-:W-:-:S02]  /*0280*/  FSETP.GT.AND P2, PT, R13, 8.50705917302346158658e+37, PT ;  /* 0x7e8000000d00780b */ /* 0x008fc40003f44000 */
[----:B------:R-:W-:-:S07]  /*0290*/  FSETP.GEU.AND P4, PT, R13, 1.175494350822287508e-38, PT ;  /* 0x008000000d00780b */ /* 0x000fce0003f8e000 */
[----:B------:R-:W-:-:S04]  /*02a0*/  @P1 FMUL R12, R12, 0.25 ;  /* 0x3e8000000c0c1820 */ /* 0x000fc80000400000 */
[----:B------:R-:W-:Y:S01]  /*02b0*/  @!P3 FMUL R12, R12, 16777216 ;  /* 0x4b8000000c0cb820 */ /* 0x000fe20000400000 */
[----:B------:R-:W-:-:S04]  /*02c0*/  @P2 FMUL R13, R13, 0.25 ;  /* 0x3e8000000d0d2820 */ /* 0x000fc80000400000 */
[----:B------:R-:W-:Y:S01]  /*02d0*/  @!P4 FMUL R13, R13, 16777216 ;  /* 0x4b8000000d0dc820 */ /* 0x000fe20000400000 */
[----:B------:R-:W1:Y:S01]  /*02e0*/  MUFU.RCP R12, R12 ;  /* 0x0000000c000c7308 */ /* 0x000e620000001000 */
[----:B------:R-:W-:-:S07]  /*02f0*/  FSEL R15, R14, 1, P1 ;  /* 0x3f8000000e0f7808 */ /* 0x000fce0000800000 */
[----:B------:R-:W3:Y:S01]  /*0300*/  MUFU.RCP R13, R13 ;  /* 0x0000000d000d7308 */ /* 0x000ee20000001000 */
[----:B------:R-:W-:Y:S01]  /*0310*/  FSEL R14, R14, 1, P2 ;  /* 0x3f8000000e0e7808 */ /* 0x000fe20001000000 */
[----:B------:R-:W-:-:S04]  /*0320*/  @!P3 FMUL R15, R15, 16777216 ;  /* 0x4b8000000f0fb820 */ /* 0x000fc80000400000 */
[----:B------:R-:W-:Y:S01]  /*0330*/  @!P4 FMUL R14, R14, 16777216 ;  /* 0x4b8000000e0ec820 */ /* 0x000fe20000400000 */
[----:B----4-:R-:W-:Y:S01]  /*0340*/  FADD R5, -R7, R5 ;  /* 0x0000000507057221 */ /* 0x010fe20000000100 */
[----:B------:R-:W-:Y:S01]  /*0350*/  FADD R4, -R6, R4 ;  /* 0x0000000406047221 */ /* 0x000fe20000000100 */
[----:B-1----:R-:W-:Y:S01]  /*0360*/  FMUL R15, R12, R15 ;  /* 0x0000000f0c0f7220 */ /* 0x002fe20000400000 */
[----:B---3--:R-:W-:-:S03]  /*0370*/  FMUL R14, R13, R14 ;  /* 0x0000000e0d0e7220 */ /* 0x008fc60000400000 */
[----:B------:R-:W-:Y:S01]  /*0380*/  FMUL R15, R4, R15 ;  /* 0x0000000f040f7220 */ /* 0x000fe20000400000 */
[----:B------:R-:W-:-:S03]  /*0390*/  FMUL R14, R5, R14 ;  /* 0x0000000e050e7220 */ /* 0x000fc60000400000 */
[----:B--2---:R-:W-:Y:S01]  /*03a0*/  FFMA R8, R15, R10, R8 ;  /* 0x0000000a0f087223 */ /* 0x004fe20000000008 */
[----:B------:R-:W-:-:S04]  /*03b0*/  FFMA R9, R14, R11, R9 ;  /* 0x0000000b0e097223 */ /* 0x000fc80000000009 */
[----:B------:R-:W-:Y:S02]  /*03c0*/  FSETP.GEU.AND P1, PT, R8, RZ, PT ;  /* 0x000000ff0800720b */ /* 0x000fe40003f2e000 */
[C---:B------:R-:W-:Y:S01]  /*03d0*/  FSETP.GEU.AND P2, PT, R9.reuse, RZ, PT ;  /* 0x000000ff0900720b */ /* 0x040fe20003f4e000 */
[----:B0-----:R-:W-:Y:S01]  /*03e0*/  IMAD.WIDE R2, R0, 0x4, R2 ;  /* 0x0000000400027825 */ /* 0x001fe200078e0202 */
[----:B------:R-:W-:Y:S02]  /*03f0*/  FSEL R8, R8, RZ, P1 ;  /* 0x000000ff08087208 */ /* 0x000fe40000800000 */
[----:B------:R-:W-:Y:S01]  /*0400*/  FSEL R9, R9, RZ, P2 ;  /* 0x000000ff09097208 */ /* 0x000fe20001000000 */
[----:B------:R-:W-:Y:S08]  /*0410*/  @P0 EXIT ;  /* 0x000000000000094d */ /* 0x000ff00003800000 */
[----:B------:R-:W-:Y:S01]  /*0420*/  STG.E.64 desc[UR4][R2.64], R8 ;  /* 0x0000000802007986 */ /* 0x000fe2000c101b04 */
[----:B------:R-:W-:Y:S05]  /*0430*/  EXIT ;  /* 0x000000000000794d */ /* 0x000fea0003800000 */
.L_x_0:
[----:B------:R-:W-:-:S00]  /*0440*/  BRA `(.L_x_0) ;  /* 0xfffffffc00fc7947 */ /* 0x000fc0000383ffff */
[----:B------:R-:W-:-:S00]  /*0450*/  NOP ;  /* 0x0000000000007918 */ /* 0x000fc00000000000 */
        /* <DEDUP_REMOVED lines=10> */
.L_x_1:


//--------------------- .nv.global.init           --------------------------
	.section	.nv.global.init,"aw",@progbits
.nv.global.init:
	.type		_$_str,@object
	.size		_$_str,(_$_str_$_2 - _$_str)
_$_str:
        /*0000*/ 	.byte	0x5f, 0x5f, 0x43, 0x55, 0x44, 0x41, 0x5f, 0x46, 0x54, 0x5a, 0x00
	.type		_$_str_$_2,@object
	.size		_$_str_$_2,(.L_1 - _$_str_$_2)
_$_str_$_2:
        /*000b*/ 	.byte	0x5f, 0x5f, 0x43, 0x55, 0x44, 0x41, 0x5f, 0x50, 0x52, 0x45, 0x43, 0x5f, 0x53, 0x51, 0x52, 0x54
        /*001b*/ 	.byte	0x00
.L_1:


//--------------------- .nv.constant0.triton_poi_fused__native_batch_norm_legit_no_training_relu_8 --------------------------
	.section	.nv.constant0.triton_poi_fused__native_batch_norm_legit_no_training_relu_8,"a",@progbits
	.sectionflags	@""
	.align	4
.nv.constant0.triton_poi_fused__native_batch_norm_legit_no_training_relu_8:
	.zero		580
